	.headerflags	@"EF_CUDA_TEXMODE_UNIFIED EF_CUDA_64BIT_ADDRESS EF_CUDA_ACCELERATORS EF_CUDA_SM90 EF_CUDA_VIRTUAL_SM(EF_CUDA_SM90)"
	.elftype	@"ET_EXEC"


//--------------------- .nv.info                  --------------------------
	.section	.nv.info,"",@"SHT_CUDA_INFO"
	.align	4


	//----- nvinfo : EIATTR_REGCOUNT
	.align		4
        /*0000*/ 	.byte	0x04, 0x2f
        /*0002*/ 	.short	(.L_3 - .L_2)
	.align		4
.L_2:
        /*0004*/ 	.word	index@(triton_poi_fused_cat_4)
        /*0008*/ 	.word	0x00000019


	//----- nvinfo : EIATTR_MIN_STACK_SIZE
	.align		4
.L_3:
        /*000c*/ 	.byte	0x04, 0x12
        /*000e*/ 	.short	(.L_5 - .L_4)
	.align		4
.L_4:
        /*0010*/ 	.word	index@(triton_poi_fused_cat_4)
        /*0014*/ 	.word	0x00000000


	//----- nvinfo : EIATTR_FRAME_SIZE
	.align		4
.L_5:
        /*0018*/ 	.byte	0x04, 0x11
        /*001a*/ 	.short	(.L_7 - .L_6)
	.align		4
.L_6:
        /*001c*/ 	.word	index@(triton_poi_fused_cat_4)
        /*0020*/ 	.word	0x00000000


	//----- nvinfo : EIATTR_MIN_STACK_SIZE
	.align		4
.L_7:
        /*0024*/ 	.byte	0x04, 0x12
        /*0026*/ 	.short	(.L_9 - .L_8)
	.align		4
.L_8:
        /*0028*/ 	.word	index@(triton_poi_fused_cat_4)
        /*002c*/ 	.word	0x00000000
.L_9:


//--------------------- .nv.info.triton_poi_fused_cat_4 --------------------------
	.section	.nv.info.triton_poi_fused_cat_4,"",@"SHT_CUDA_INFO"
	.sectionflags	@""
	.align	4


	//----- nvinfo : EIATTR_CUDA_API_VERSION
	.align		4
        /*0000*/ 	.byte	0x04, 0x37
        /*0002*/ 	.short	(.L_11 - .L_10)
.L_10:
        /*0004*/ 	.word	0x0000007c


	//----- nvinfo : EIATTR_KPARAM_INFO
	.align		4
.L_11:
        /*0008*/ 	.byte	0x04, 0x17
        /*000a*/ 	.short	(.L_13 - .L_12)
.L_12:
        /*000c*/ 	.word	0x00000000
        /*0010*/ 	.short	0x0007
        /*0012*/ 	.short	0x0038
        /*0014*/ 	.byte	0x00, 0xf0, 0x11, 0x00


	//----- nvinfo : EIATTR_KPARAM_INFO
	.align		4
.L_13:
        /*0018*/ 	.byte	0x04, 0x17
        /*001a*/ 	.short	(.L_15 - .L_14)
.L_14:
        /*001c*/ 	.word	0x00000000
        /*0020*/ 	.short	0x0006
        /*0022*/ 	.short	0x0030
        /*0024*/ 	.byte	0x00, 0xf4, 0x21, 0x00


	//----- nvinfo : EIATTR_KPARAM_INFO
	.align		4
.L_15:
        /*0028*/ 	.byte	0x04, 0x17
        /*002a*/ 	.short	(.L_17 - .L_16)
.L_16:
        /*002c*/ 	.word	0x00000000
        /*0030*/ 	.short	0x0005
        /*0032*/ 	.short	0x0028
        /*0034*/ 	.byte	0x00, 0xf4, 0x21, 0x00


	//----- nvinfo : EIATTR_KPARAM_INFO
	.align		4
.L_17:
        /*0038*/ 	.byte	0x04, 0x17
        /*003a*/ 	.short	(.L_19 - .L_18)
.L_18:
        /*003c*/ 	.word	0x00000000
        /*0040*/ 	.short	0x0004
        /*0042*/ 	.short	0x0020
        /*0044*/ 	.byte	0x00, 0xf4, 0x21, 0x00


	//----- nvinfo : EIATTR_KPARAM_INFO
	.align		4
.L_19:
        /*0048*/ 	.byte	0x04, 0x17
        /*004a*/ 	.short	(.L_21 - .L_20)
.L_20:
        /*004c*/ 	.word	0x00000000
        /*0050*/ 	.short	0x0003
        /*0052*/ 	.short	0x0018
        /*0054*/ 	.byte	0x00, 0xf4, 0x21, 0x00


	//----- nvinfo : EIATTR_KPARAM_INFO
	.align		4
.L_21:
        /*0058*/ 	.byte	0x04, 0x17
        /*005a*/ 	.short	(.L_23 - .L_22)
.L_22:
        /*005c*/ 	.word	0x00000000
        /*0060*/ 	.short	0x0002
        /*0062*/ 	.short	0x0010
        /*0064*/ 	.byte	0x00, 0xf4, 0x21, 0x00


	//----- nvinfo : EIATTR_KPARAM_INFO
	.align		4
.L_23:
        /*0068*/ 	.byte	0x04, 0x17
        /*006a*/ 	.short	(.L_25 - .L_24)
.L_24:
        /*006c*/ 	.word	0x00000000
        /*0070*/ 	.short	0x0001
        /*0072*/ 	.short	0x0008
        /*0074*/ 	.byte	0x00, 0xf4, 0x21, 0x00


	//----- nvinfo : EIATTR_KPARAM_INFO
	.align		4
.L_25:
        /*0078*/ 	.byte	0x04, 0x17
        /*007a*/ 	.short	(.L_27 - .L_26)
.L_26:
        /*007c*/ 	.word	0x00000000
        /*0080*/ 	.short	0x0000
        /*0082*/ 	.short	0x0000
        /*0084*/ 	.byte	0x00, 0xf4, 0x21, 0x00


	//----- nvinfo : EIATTR_SPARSE_MMA_MASK
	.align		4
.L_27:
        /*0088*/ 	.byte	0x03, 0x50
        /*008a*/ 	.short	0x0000


	//----- nvinfo : EIATTR_MAXREG_COUNT
	.align		4
        /*008c*/ 	.byte	0x03, 0x1b
        /*008e*/ 	.short	0x00ff


	//----- nvinfo : EIATTR_EXIT_INSTR_OFFSETS
	.align		4
        /*0090*/ 	.byte	0x04, 0x1c
        /*0092*/ 	.short	(.L_29 - .L_28)


	//   ....[0]....
.L_28:
        /*0094*/ 	.word	0x000006b0


	//   ....[1]....
        /*0098*/ 	.word	0x000006d0


	//----- nvinfo : EIATTR_REQNTID
	.align		4
.L_29:
        /*009c*/ 	.byte	0x04, 0x10
        /*009e*/ 	.short	(.L_31 - .L_30)
.L_30:
        /*00a0*/ 	.word	0x00000080
        /*00a4*/ 	.word	0x00000001
        /*00a8*/ 	.word	0x00000001


	//----- nvinfo : EIATTR_CBANK_PARAM_SIZE
	.align		4
.L_31:
        /*00ac*/ 	.byte	0x03, 0x19
        /*00ae*/ 	.short	0x003c


	//----- nvinfo : EIATTR_PARAM_CBANK
	.align		4
        /*00b0*/ 	.byte	0x04, 0x0a
        /*00b2*/ 	.short	(.L_33 - .L_32)
	.align		4
.L_32:
        /*00b4*/ 	.word	index@(.nv.constant0.triton_poi_fused_cat_4)
        /*00b8*/ 	.short	0x0210
        /*00ba*/ 	.short	0x003c


	//----- nvinfo : EIATTR_SW_WAR
	.align		4
.L_33:
        /*00bc*/ 	.byte	0x04, 0x36
        /*00be*/ 	.short	(.L_35 - .L_34)
.L_34:
        /*00c0*/ 	.word	0x00000008
.L_35:


//--------------------- .nv.callgraph             --------------------------
	.section	.nv.callgraph,"",@"SHT_CUDA_CALLGRAPH"
	.align	4
	.sectionentsize	8
	.align		4
        /*0000*/ 	.word	0x00000000
	.align		4
        /*0004*/ 	.word	0xffffffff
	.align		4
        /*0008*/ 	.word	0x00000000
	.align		4
        /*000c*/ 	.word	0xfffffffe
	.align		4
        /*0010*/ 	.word	0x00000000
	.align		4
        /*0014*/ 	.word	0xfffffffd
	.align		4
        /*0018*/ 	.word	0x00000000
	.align		4
        /*001c*/ 	.word	0xfffffffc


//--------------------- .nv.constant4             --------------------------
	.section	.nv.constant4,"a",@progbits
	.align	8
	.align		8
.nv.constant4:
        /*0000*/ 	.dword	_$_str
	.align		8
        /*0008*/ 	.dword	_$_str_$_2


//--------------------- .text.triton_poi_fused_cat_4 --------------------------
	.section	.text.triton_poi_fused_cat_4,"ax",@progbits
	.align	128
        .global         triton_poi_fused_cat_4
        .type           triton_poi_fused_cat_4,@function
        .size           triton_poi_fused_cat_4,(.L_x_1 - triton_poi_fused_cat_4)
        .other          triton_poi_fused_cat_4,@"STO_CUDA_ENTRY STV_DEFAULT"
triton_poi_fused_cat_4:
.text.triton_poi_fused_cat_4:
[----:B------:R-:W0:Y:S01]  /*0000*/  LDC R1, c[0x0][0x28] ;  /* 0x00000a00ff017b82 */ /* 0x000e220000000800 */
[----:B------:R-:W1:Y:S07]  /*0010*/  S2R R0, SR_TID.X ;  /* 0x0000000000007919 */ /* 0x000e6e0000002100 */
[----:B------:R-:W2:Y:S01]  /*0020*/  LDC.64 R16, c[0x0][0x220] ;  /* 0x00008800ff107b82 */ /* 0x000ea20000000a00 */
[----:B------:R-:W-:Y:S01]  /*0030*/  IMAD.MOV.U32 R10, RZ, RZ, RZ ;  /* 0x000000ffff0a7224 */ /* 0x000fe200078e00ff */
[----:B------:R-:W-:Y:S01]  /*0040*/  ULDC.64 UR4, c[0x0][0x208] ;  /* 0x0000820000047ab9 */ /* 0x000fe20000000a00 */
[----:B------:R-:W3:Y:S01]  /*0050*/  S2R R3, SR_CTAID.X ;  /* 0x0000000000037919 */ /* 0x000ee20000002500 */
[----:B------:R-:W-:Y:S01]  /*0060*/  IMAD.MOV.U32 R12, RZ, RZ, RZ ;  /* 0x000000ffff0c7224 */ /* 0x000fe200078e00ff */
[----:B------:R-:W-:-:S03]  /*0070*/  ULDC.64 UR6, c[0x0][0x238] ;  /* 0x00008e0000067ab9 */ /* 0x000fc60000000a00 */
[----:B------:R-:W4:Y:S08]  /*0080*/  LDC.64 R4, c[0x0][0x210] ;  /* 0x00008400ff047b82 */ /* 0x000f300000000a00 */
[----:B------:R-:W5:Y:S08]  /*0090*/  LDC.64 R8, c[0x0][0x218] ;  /* 0x00008600ff087b82 */ /* 0x000f700000000a00 */
[----:B------:R-:W4:Y:S01]  /*00a0*/  LDC.64 R6, c[0x0][0x228] ;  /* 0x00008a00ff067b82 */ /* 0x000f220000000a00 */
[----:B-1----:R-:W-:-:S05]  /*00b0*/  IMAD.SHL.U32 R0, R0, 0x2, RZ ;  /* 0x0000000200007824 */ /* 0x002fca00078e00ff */
[----:B------:R-:W-:-:S05]  /*00c0*/  LOP3.LUT R0, R0, 0xfe, RZ, 0xc0, !PT ;  /* 0x000000fe00007812 */ /* 0x000fca00078ec0ff */
[----:B---3--:R-:W-:-:S05]  /*00d0*/  IMAD R0, R3, 0x100, R0 ;  /* 0x0000010003007824 */ /* 0x008fca00078e0200 */
[----:B------:R-:W-:-:S04]  /*00e0*/  SHF.R.S32.HI R3, RZ, 0x1f, R0 ;  /* 0x0000001fff037819 */ /* 0x000fc80000011400 */
[----:B------:R-:W-:-:S04]  /*00f0*/  LEA.HI R15, R3, R0, RZ, 0x4 ;  /* 0x00000000030f7211 */ /* 0x000fc800078f20ff */
[----:B------:R-:W-:-:S04]  /*0100*/  SHF.R.S32.HI R11, RZ, 0x4, R15 ;  /* 0x00000004ff0b7819 */ /* 0x000fc8000001140f */
[----:B------:R-:W-:-:S04]  /*0110*/  LEA.HI R2, R11, R11, RZ, 0x4 ;  /* 0x0000000b0b027211 */ /* 0x000fc800078f20ff */
[----:B------:R-:W-:-:S05]  /*0120*/  LOP3.LUT R2, R2, 0xfffffff0, RZ, 0xc0, !PT ;  /* 0xfffffff002027812 */ /* 0x000fca00078ec0ff */
[----:B------:R-:W-:-:S04]  /*0130*/  IMAD.IADD R11, R11, 0x1, -R2 ;  /* 0x000000010b0b7824 */ /* 0x000fc800078e0a02 */
[C---:B--2---:R-:W-:Y:S01]  /*0140*/  IMAD.WIDE R16, R11.reuse, 0x4, R16 ;  /* 0x000000040b107825 */ /* 0x044fe200078e0210 */
[----:B------:R-:W-:-:S04]  /*0150*/  ISETP.GE.AND P2, PT, R11, 0x4, PT ;  /* 0x000000040b00780c */ /* 0x000fc80003f46270 */
[----:B------:R-:W-:-:S13]  /*0160*/  ISETP.LT.AND P3, PT, R0, 0x400, !P2 ;  /* 0x000004000000780c */ /* 0x000fda0005761270 */
[----:B------:R-:W2:Y:S04]  /*0170*/  @P3 LDG.E.EL R10, desc[UR4][R16.64] ;  /* 0x00000004100a3981 */ /* 0x000ea8000c2e1900 */
[----:B------:R1:W3:Y:S01]  /*0180*/  @P3 LDG.E.EL R12, desc[UR4][R16.64] ;  /* 0x00000004100c3981 */ /* 0x0002e2000c2e1900 */
[----:B------:R-:W-:Y:S01]  /*0190*/  LEA.HI R3, R3, R0, RZ, 0x8 ;  /* 0x0000000003037211 */ /* 0x000fe200078f40ff */
[----:B------:R-:W-:Y:S02]  /*01a0*/  IMAD.MOV.U32 R14, RZ, RZ, RZ ;  /* 0x000000ffff0e7224 */ /* 0x000fe400078e00ff */
[----:B-----5:R-:W-:Y:S01]  /*01b0*/  IMAD.WIDE R8, R11, 0x4, R8 ;  /* 0x000000040b087825 */ /* 0x020fe200078e0208 */
[----:B------:R-:W-:Y:S02]  /*01c0*/  LOP3.LUT R19, R3, 0xffffff00, RZ, 0xc0, !PT ;  /* 0xffffff0003137812 */ /* 0x000fe400078ec0ff */
[----:B------:R-:W-:-:S02]  /*01d0*/  SHF.R.S32.HI R13, RZ, 0x8, R3 ;  /* 0x00000008ff0d7819 */ /* 0x000fc40000011403 */
[----:B------:R-:W5:Y:S01]  /*01e0*/  @P3 LDG.E.EL R14, desc[UR4][R8.64] ;  /* 0x00000004080e3981 */ /* 0x000f62000c2e1900 */
[----:B------:R-:W-:-:S04]  /*01f0*/  IMAD.IADD R2, R0, 0x1, -R19 ;  /* 0x0000000100027824 */ /* 0x000fc800078e0a13 */
[----:B------:R-:W-:Y:S02]  /*0200*/  IMAD R19, R13, 0x40, R2 ;  /* 0x000000400d137824 */ /* 0x000fe400078e0202 */
[----:B------:R-:W1:Y:S02]  /*0210*/  LDC.64 R2, c[0x0][0x230] ;  /* 0x00008c00ff027b82 */ /* 0x000e640000000a00 */
[----:B----4-:R-:W-:Y:S01]  /*0220*/  IMAD.WIDE R18, R19, 0x4, R4 ;  /* 0x0000000413127825 */ /* 0x010fe200078e0204 */
[----:B------:R-:W-:Y:S02]  /*0230*/  CS2R R4, SRZ ;  /* 0x0000000000047805 */ /* 0x000fe4000001ff00 */
[----:B-1----:R-:W-:-:S04]  /*0240*/  CS2R R16, SRZ ;  /* 0x0000000000107805 */ /* 0x002fc8000001ff00 */
[----:B------:R1:W4:Y:S01]  /*0250*/  @P3 LDG.E.64 R4, desc[UR4][R18.64] ;  /* 0x0000000412043981 */ /* 0x000322000c1e1b00 */
[----:B------:R-:W-:Y:S01]  /*0260*/  LOP3.LUT R15, R15, 0xfffffff0, RZ, 0xc0, !PT ;  /* 0xfffffff00f0f7812 */ /* 0x000fe200078ec0ff */
[----:B0-----:R-:W-:Y:S02]  /*0270*/  IMAD.WIDE R20, R11, 0x4, R6 ;  /* 0x000000040b147825 */ /* 0x001fe400078e0206 */
[----:B------:R0:W4:Y:S01]  /*0280*/  @P3 LDG.E.EL R17, desc[UR4][R8.64] ;  /* 0x0000000408113981 */ /* 0x000122000c2e1900 */
[----:B------:R-:W-:Y:S01]  /*0290*/  CS2R R6, SRZ ;  /* 0x0000000000067805 */ /* 0x000fe2000001ff00 */
[----:B------:R-:W-:Y:S02]  /*02a0*/  IMAD R13, R13, 0xc0, RZ ;  /* 0x000000c00d0d7824 */ /* 0x000fe400078e02ff */
[C---:B------:R-:W-:Y:S01]  /*02b0*/  IMAD.IADD R15, R0.reuse, 0x1, -R15 ;  /* 0x00000001000f7824 */ /* 0x040fe200078e0a0f */
[----:B------:R-:W-:Y:S01]  /*02c0*/  ISETP.GE.AND P0, PT, R0, 0x400, PT ;  /* 0x000004000000780c */ /* 0x000fe20003f06270 */
[C---:B------:R-:W-:Y:S01]  /*02d0*/  IMAD.SHL.U32 R22, R11.reuse, 0x10, RZ ;  /* 0x000000100b167824 */ /* 0x040fe200078e00ff */
[----:B------:R-:W4:Y:S01]  /*02e0*/  @P3 LDG.E.EL R16, desc[UR4][R20.64] ;  /* 0x0000000414103981 */ /* 0x000f22000c2e1900 */
[----:B-1----:R-:W-:-:S03]  /*02f0*/  IMAD.WIDE R18, R11, 0x4, R2 ;  /* 0x000000040b127825 */ /* 0x002fc600078e0202 */
[----:B------:R-:W5:Y:S01]  /*0300*/  @P3 LDG.E.EL R6, desc[UR4][R20.64] ;  /* 0x0000000414063981 */ /* 0x000f62000c2e1900 */
[----:B------:R-:W-:Y:S01]  /*0310*/  IMAD.MOV.U32 R2, RZ, RZ, RZ ;  /* 0x000000ffff027224 */ /* 0x000fe200078e00ff */
[--C-:B------:R-:W-:Y:S02]  /*0320*/  SHF.R.S32.HI R3, RZ, 0x1f, R13.reuse ;  /* 0x0000001fff037819 */ /* 0x100fe4000001140d */
[----:B------:R-:W5:Y:S01]  /*0330*/  @P3 LDG.E.EL R7, desc[UR4][R18.64] ;  /* 0x0000000412073981 */ /* 0x000f62000c2e1900 */
[----:B------:R-:W-:Y:S02]  /*0340*/  IADD3 R13, P4, P5, R22, R15, R13 ;  /* 0x0000000f160d7210 */ /* 0x000fe40007d9e00d */
[----:B------:R-:W-:Y:S01]  /*0350*/  SHF.R.S32.HI R15, RZ, 0x1f, R15 ;  /* 0x0000001fff0f7819 */ /* 0x000fe2000001140f */
[----:B------:R1:W5:Y:S01]  /*0360*/  @P3 LDG.E.EL R2, desc[UR4][R18.64] ;  /* 0x0000000412023981 */ /* 0x000362000c2e1900 */
[----:B------:R-:W-:Y:S02]  /*0370*/  SHF.R.S32.HI R22, RZ, 0x1f, R22 ;  /* 0x0000001fff167819 */ /* 0x000fe40000011416 */
[----:B------:R-:W-:-:S02]  /*0380*/  ISETP.GT.AND P1, PT, R11, 0x3, !P0 ;  /* 0x000000030b00780c */ /* 0x000fc40004724270 */
[----:B------:R-:W-:Y:S02]  /*0390*/  IADD3.X R22, R22, R15, R3, P4, P5 ;  /* 0x0000000f16167210 */ /* 0x000fe400027ea403 */
[C---:B0-----:R-:W-:Y:S02]  /*03a0*/  LEA R8, P4, R13.reuse, UR6, 0x2 ;  /* 0x000000060d087c11 */ /* 0x041fe4000f8810ff */
[----:B-1----:R-:W-:Y:S02]  /*03b0*/  CS2R R18, SRZ ;  /* 0x0000000000127805 */ /* 0x002fe4000001ff00 */
[----:B------:R-:W-:-:S05]  /*03c0*/  LEA.HI.X R9, R13, UR7, R22, 0x2, P4 ;  /* 0x000000070d097c11 */ /* 0x000fca000a0f1416 */
[----:B------:R0:W5:Y:S01]  /*03d0*/  @P1 LDG.E.64 R18, desc[UR4][R8.64+-0x100] ;  /* 0xffff000408121981 */ /* 0x000162000c1e1b00 */
[----:B------:R-:W-:Y:S01]  /*03e0*/  IMAD.MOV.U32 R13, RZ, RZ, 0x3e800000 ;  /* 0x3e800000ff0d7424 */ /* 0x000fe200078e00ff */
[----:B--2---:R-:W-:-:S05]  /*03f0*/  SEL R3, R10, RZ, P3 ;  /* 0x000000ff0a037207 */ /* 0x004fca0001800000 */
[----:B------:R-:W-:Y:S01]  /*0400*/  FADD R3, R3, 9.9999997473787516356e-06 ;  /* 0x3727c5ac03037421 */ /* 0x000fe20000000000 */
[----:B---3--:R-:W-:-:S03]  /*0410*/  SEL R12, R12, RZ, P3 ;  /* 0x000000ff0c0c7207 */ /* 0x008fc60001800000 */
[----:B------:R-:W1:Y:S02]  /*0420*/  MUFU.SQRT R10, R3 ;  /* 0x00000003000a7308 */ /* 0x000e640000002000 */
[----:B------:R-:W-:-:S06]  /*0430*/  FADD R12, R12, 9.9999997473787516356e-06 ;  /* 0x3727c5ac0c0c7421 */ /* 0x000fcc0000000000 */
[----:B------:R-:W2:Y:S01]  /*0440*/  MUFU.SQRT R11, R12 ;  /* 0x0000000c000b7308 */ /* 0x000ea20000002000 */
[C---:B-1----:R-:W-:Y:S02]  /*0450*/  FSETP.GT.AND P6, PT, R10.reuse, 8.50705917302346158658e+37, PT ;  /* 0x7e8000000a00780b */ /* 0x042fe40003fc4000 */
[----:B------:R-:W-:Y:S02]  /*0460*/  FSETP.GEU.AND P5, PT, R10, 1.175494350822287508e-38, PT ;  /* 0x008000000a00780b */ /* 0x000fe40003fae000 */
[----:B0-----:R-:W-:Y:S02]  /*0470*/  FSEL R9, R13, 1, P6 ;  /* 0x3f8000000d097808 */ /* 0x001fe40003000000 */
[----:B--2---:R-:W-:-:S07]  /*0480*/  FSETP.GT.AND P4, PT, R11, 8.50705917302346158658e+37, PT ;  /* 0x7e8000000b00780b */ /* 0x004fce0003f84000 */
[----:B------:R-:W-:Y:S01]  /*0490*/  @P6 FMUL R10, R10, 0.25 ;  /* 0x3e8000000a0a6820 */ /* 0x000fe20000400000 */
[----:B------:R-:W-:-:S03]  /*04a0*/  FSETP.GEU.AND P6, PT, R11, 1.175494350822287508e-38, PT ;  /* 0x008000000b00780b */ /* 0x000fc60003fce000 */
[----:B------:R-:W-:Y:S02]  /*04b0*/  @!P5 FMUL R10, R10, 16777216 ;  /* 0x4b8000000a0ad820 */ /* 0x000fe40000400000 */
[----:B------:R-:W-:-:S04]  /*04c0*/  @P4 FMUL R11, R11, 0.25 ;  /* 0x3e8000000b0b4820 */ /* 0x000fc80000400000 */
[----:B------:R-:W0:Y:S04]  /*04d0*/  MUFU.RCP R10, R10 ;  /* 0x0000000a000a7308 */ /* 0x000e280000001000 */
[----:B------:R-:W-:Y:S01]  /*04e0*/  @!P6 FMUL R11, R11, 16777216 ;  /* 0x4b8000000b0be820 */ /* 0x000fe20000400000 */
[----:B----4-:R-:W-:Y:S02]  /*04f0*/  SEL R4, R4, RZ, P3 ;  /* 0x000000ff04047207 */ /* 0x010fe40001800000 */
[----:B-----5:R-:W-:-:S03]  /*0500*/  SEL R3, R14, RZ, P3 ;  /* 0x000000ff0e037207 */ /* 0x020fc60001800000 */
[----:B------:R-:W1:Y:S01]  /*0510*/  MUFU.RCP R11, R11 ;  /* 0x0000000b000b7308 */ /* 0x000e620000001000 */
[----:B------:R-:W-:Y:S01]  /*0520*/  FSEL R12, R13, 1, P4 ;  /* 0x3f8000000d0c7808 */ /* 0x000fe20002000000 */
[----:B------:R-:W-:Y:S01]  /*0530*/  FADD R8, R4, -R3 ;  /* 0x8000000304087221 */ /* 0x000fe20000000000 */
[----:B------:R-:W-:Y:S01]  /*0540*/  SEL R3, R5, RZ, P3 ;  /* 0x000000ff05037207 */ /* 0x000fe20001800000 */
[----:B------:R-:W-:Y:S01]  /*0550*/  @!P5 FMUL R9, R9, 16777216 ;  /* 0x4b8000000909d820 */ /* 0x000fe20000400000 */
[----:B------:R-:W2:Y:S01]  /*0560*/  LDC.64 R4, c[0x0][0x240] ;  /* 0x00009000ff047b82 */ /* 0x000ea20000000a00 */
[----:B------:R-:W-:Y:S01]  /*0570*/  SEL R14, R17, RZ, P3 ;  /* 0x000000ff110e7207 */ /* 0x000fe20001800000 */
[----:B------:R-:W-:Y:S01]  /*0580*/  @!P6 FMUL R12, R12, 16777216 ;  /* 0x4b8000000c0ce820 */ /* 0x000fe20000400000 */
[----:B0-----:R-:W-:-:S03]  /*0590*/  FMUL R9, R10, R9 ;  /* 0x000000090a097220 */ /* 0x001fc60000400000 */
[----:B------:R-:W-:Y:S01]  /*05a0*/  FADD R3, R3, -R14 ;  /* 0x8000000e03037221 */ /* 0x000fe20000000000 */
[----:B------:R-:W-:Y:S01]  /*05b0*/  FMUL R8, R8, R9 ;  /* 0x0000000908087220 */ /* 0x000fe20000400000 */
[----:B-1----:R-:W-:Y:S01]  /*05c0*/  FMUL R12, R11, R12 ;  /* 0x0000000c0b0c7220 */ /* 0x002fe20000400000 */
[----:B------:R-:W-:Y:S02]  /*05d0*/  SEL R9, R16, RZ, P3 ;  /* 0x000000ff10097207 */ /* 0x000fe40001800000 */
[----:B------:R-:W-:Y:S02]  /*05e0*/  SEL R6, R6, RZ, P3 ;  /* 0x000000ff06067207 */ /* 0x000fe40001800000 */
[----:B------:R-:W-:Y:S01]  /*05f0*/  SEL R11, R7, RZ, P3 ;  /* 0x000000ff070b7207 */ /* 0x000fe20001800000 */
[----:B------:R-:W-:Y:S01]  /*0600*/  FMUL R7, R3, R12 ;  /* 0x0000000c03077220 */ /* 0x000fe20000400000 */
[----:B------:R-:W-:-:S03]  /*0610*/  SEL R2, R2, RZ, P3 ;  /* 0x000000ff02027207 */ /* 0x000fc60001800000 */
[----:B------:R-:W-:Y:S02]  /*0620*/  FFMA R3, R8, R9, R11 ;  /* 0x0000000908037223 */ /* 0x000fe4000000000b */
[----:B------:R-:W-:-:S03]  /*0630*/  FFMA R2, R7, R6, R2 ;  /* 0x0000000607027223 */ /* 0x000fc60000000002 */
[C---:B------:R-:W-:Y:S02]  /*0640*/  FSETP.GEU.AND P3, PT, R3.reuse, RZ, PT ;  /* 0x000000ff0300720b */ /* 0x040fe40003f6e000 */
[----:B------:R-:W-:Y:S01]  /*0650*/  FSETP.GEU.AND P4, PT, R2, RZ, PT ;  /* 0x000000ff0200720b */ /* 0x000fe20003f8e000 */
[----:B--2---:R-:W-:Y:S01]  /*0660*/  IMAD.WIDE R4, R0, 0x4, R4 ;  /* 0x0000000400047825 */ /* 0x004fe200078e0204 */
[----:B------:R-:W-:Y:S02]  /*0670*/  FSEL R6, R3, RZ, P3 ;  /* 0x000000ff03067208 */ /* 0x000fe40001800000 */
[----:B------:R-:W-:Y:S02]  /*0680*/  FSEL R7, R2, RZ, P4 ;  /* 0x000000ff02077208 */ /* 0x000fe40002000000 */
[----:B------:R-:W-:Y:S02]  /*0690*/  @P2 SEL R6, R18, RZ, P1 ;  /* 0x000000ff12062207 */ /* 0x000fe40000800000 */
[----:B------:R-:W-:Y:S01]  /*06a0*/  @P2 SEL R7, R19, RZ, P1 ;  /* 0x000000ff13072207 */ /* 0x000fe20000800000 */
[----:B------:R-:W-:Y:S06]  /*06b0*/  @P0 EXIT ;  /* 0x000000000000094d */ /* 0x000fec0003800000 */
[----:B------:R-:W-:Y:S01]  /*06c0*/  STG.E.64 desc[UR4][R4.64], R6 ;  /* 0x0000000604007986 */ /* 0x000fe2000c101b04 */
[----:B------:R-:W-:Y:S05]  /*06d0*/  EXIT ;  /* 0x000000000000794d */ /* 0x000fea0003800000 */
.L_x_0:
[----:B------:R-:W-:-:S00]  /*06e0*/  BRA `(.L_x_0) ;  /* 0xfffffffc00fc7947 */ /* 0x000fc0000383ffff */
[----:B------:R-:W-:-:S00]  /*06f0*/  NOP ;  /* 0x0000000000007918 */ /* 0x000fc00000000000 */
        /* <DEDUP_REMOVED lines=8> */
.L_x_1:


//--------------------- .nv.global.init           --------------------------
	.section	.nv.global.init,"aw",@progbits
.nv.global.init:
	.type		_$_str,@object
	.size		_$_str,(_$_str_$_2 - _$_str)
_$_str:
        /*0000*/ 	.byte	0x5f, 0x5f, 0x43, 0x55, 0x44, 0x41, 0x5f, 0x46, 0x54, 0x5a, 0x00
	.type		_$_str_$_2,@object
	.size		_$_str_$_2,(.L_1 - _$_str_$_2)
_$_str_$_2:
        /*000b*/ 	.byte	0x5f, 0x5f, 0x43, 0x55, 0x44, 0x41, 0x5f, 0x50, 0x52, 0x45, 0x43, 0x5f, 0x53, 0x51, 0x52, 0x54
        /*001b*/ 	.byte	0x00
.L_1:


//--------------------- .nv.constant0.triton_poi_fused_cat_4 --------------------------
	.section	.nv.constant0.triton_poi_fused_cat_4,"a",@progbits
	.sectionflags	@""
	.align	4
.nv.constant0.triton_poi_fused_cat_4:
	.zero		588
